//
// Generated by NVIDIA NVVM Compiler
//
// Compiler Build ID: CL-36424714
// Cuda compilation tools, release 13.0, V13.0.88
// Based on NVVM 20.0.0
//

.version 9.0
.target sm_100
.address_size 64

	// .globl	_Z19generate_nms_bitmapPK6float4Phf

.visible .entry _Z19generate_nms_bitmapPK6float4Phf(
	.param .u64 .ptr .align 1 _Z19generate_nms_bitmapPK6float4Phf_param_0,
	.param .u64 .ptr .align 1 _Z19generate_nms_bitmapPK6float4Phf_param_1,
	.param .f32 _Z19generate_nms_bitmapPK6float4Phf_param_2
)
{
	.reg .pred 	%p<5>;
	.reg .b16 	%rs<2>;
	.reg .b32 	%r<11>;
	.reg .b32 	%f<33>;
	.reg .b64 	%rd<13>;

	ld.param.u64 	%rd4, [_Z19generate_nms_bitmapPK6float4Phf_param_0];
	ld.param.u64 	%rd3, [_Z19generate_nms_bitmapPK6float4Phf_param_1];
	ld.param.f32 	%f1, [_Z19generate_nms_bitmapPK6float4Phf_param_2];
	cvta.to.global.u64 	%rd5, %rd4;
	mov.u32 	%r3, %ctaid.x;
	mov.u32 	%r4, %ntid.x;
	mov.u32 	%r5, %tid.x;
	mad.lo.s32 	%r1, %r3, %r4, %r5;
	mov.u32 	%r6, %ctaid.y;
	mov.u32 	%r7, %ntid.y;
	mov.u32 	%r8, %tid.y;
	mad.lo.s32 	%r2, %r6, %r7, %r8;
	mul.wide.s32 	%rd6, %r1, 16;
	add.s64 	%rd7, %rd5, %rd6;
	add.s64 	%rd1, %rd7, 12;
	ld.global.f32 	%f2, [%rd7+12];
	mul.wide.u32 	%rd8, %r2, 16;
	add.s64 	%rd9, %rd5, %rd8;
	add.s64 	%rd2, %rd9, 12;
	ld.global.f32 	%f3, [%rd9+12];
	setp.geu.f32 	%p1, %f2, %f3;
	@%p1 bra 	$L__BB0_2;
	cvta.to.global.u64 	%rd10, %rd3;
	.pragma "used_bytes_mask 4095";
	ld.global.v4.f32 	{%f4, %f5, %f6, %f7}, [%rd2+-12];
	add.f32 	%f11, %f6, 0f3F800000;
	mul.f32 	%f12, %f11, %f11;
	.pragma "used_bytes_mask 4095";
	ld.global.v4.f32 	{%f13, %f14, %f15, %f16}, [%rd1+-12];
	add.f32 	%f17, %f13, %f15;
	add.f32 	%f18, %f4, %f6;
	min.f32 	%f19, %f17, %f18;
	max.f32 	%f20, %f13, %f4;
	sub.f32 	%f21, %f19, %f20;
	add.f32 	%f22, %f21, 0f3F800000;
	max.f32 	%f23, %f22, 0f00000000;
	add.f32 	%f24, %f14, %f15;
	add.f32 	%f25, %f5, %f6;
	min.f32 	%f26, %f24, %f25;
	max.f32 	%f27, %f14, %f5;
	sub.f32 	%f28, %f26, %f27;
	add.f32 	%f29, %f28, 0f3F800000;
	max.f32 	%f30, %f29, 0f00000000;
	mul.f32 	%f31, %f23, %f30;
	div.rn.f32 	%f32, %f31, %f12;
	setp.lt.f32 	%p2, %f32, %f1;
	setp.neu.f32 	%p3, %f6, 0f00000000;
	and.pred  	%p4, %p2, %p3;
	selp.u16 	%rs1, 1, 0, %p4;
	shl.b32 	%r9, %r1, 12;
	add.s32 	%r10, %r9, %r2;
	cvt.s64.s32 	%rd11, %r10;
	add.s64 	%rd12, %rd10, %rd11;
	st.global.u8 	[%rd12], %rs1;
$L__BB0_2:
	ret;

}
	// .globl	_Z17reduce_nms_bitmapPhS_i
.visible .entry _Z17reduce_nms_bitmapPhS_i(
	.param .u64 .ptr .align 1 _Z17reduce_nms_bitmapPhS_i_param_0,
	.param .u64 .ptr .align 1 _Z17reduce_nms_bitmapPhS_i_param_1,
	.param .u32 _Z17reduce_nms_bitmapPhS_i_param_2
)
{
	.reg .pred 	%p<63>;
	.reg .b16 	%rs<94>;
	.reg .b32 	%r<162>;
	.reg .b64 	%rd<9>;

	ld.param.u64 	%rd3, [_Z17reduce_nms_bitmapPhS_i_param_0];
	ld.param.u64 	%rd4, [_Z17reduce_nms_bitmapPhS_i_param_1];
	cvta.to.global.u64 	%rd5, %rd4;
	cvta.to.global.u64 	%rd6, %rd3;
	mov.u32 	%r64, %ctaid.x;
	shl.b32 	%r65, %r64, 12;
	mov.u32 	%r66, %tid.x;
	or.b32  	%r67, %r65, %r66;
	cvt.u64.u32 	%rd7, %r64;
	add.s64 	%rd1, %rd5, %rd7;
	cvt.s64.s32 	%rd8, %r67;
	add.s64 	%rd2, %rd6, %rd8;
	ld.global.u8 	%r68, [%rd2];
	{ 
	.reg .pred 	%p1; 
	.reg .pred 	%p2; 
	setp.ne.u32 	%p1, %r68, 0; 
	bar.red.and.pred 	%p2, 0, %p1; 
	selp.u32 	%r69, 1, 0, %p2; 
	}
	cvt.u16.u32 	%rs1, %r69;
	and.b16  	%rs2, %rs1, 255;
	st.global.u8 	[%rd1], %rs1;
	setp.eq.s16 	%p1, %rs2, 0;
	mov.b32 	%r131, 0;
	@%p1 bra 	$L__BB1_2;
	ld.global.u8 	%rs3, [%rd2+128];
	setp.ne.s16 	%p2, %rs3, 0;
	selp.u32 	%r131, 1, 0, %p2;
$L__BB1_2:
	{ 
	.reg .pred 	%p1; 
	.reg .pred 	%p2; 
	setp.ne.u32 	%p1, %r131, 0; 
	bar.red.and.pred 	%p2, 0, %p1; 
	selp.u32 	%r71, 1, 0, %p2; 
	}
	cvt.u16.u32 	%rs4, %r71;
	and.b16  	%rs5, %rs4, 255;
	st.global.u8 	[%rd1], %rs4;
	setp.eq.s16 	%p3, %rs5, 0;
	mov.b32 	%r132, 0;
	@%p3 bra 	$L__BB1_4;
	ld.global.u8 	%rs6, [%rd2+256];
	setp.ne.s16 	%p4, %rs6, 0;
	selp.u32 	%r132, 1, 0, %p4;
$L__BB1_4:
	{ 
	.reg .pred 	%p1; 
	.reg .pred 	%p2; 
	setp.ne.u32 	%p1, %r132, 0; 
	bar.red.and.pred 	%p2, 0, %p1; 
	selp.u32 	%r73, 1, 0, %p2; 
	}
	cvt.u16.u32 	%rs7, %r73;
	and.b16  	%rs8, %rs7, 255;
	st.global.u8 	[%rd1], %rs7;
	setp.eq.s16 	%p5, %rs8, 0;
	mov.b32 	%r133, 0;
	@%p5 bra 	$L__BB1_6;
	ld.global.u8 	%rs9, [%rd2+384];
	setp.ne.s16 	%p6, %rs9, 0;
	selp.u32 	%r133, 1, 0, %p6;
$L__BB1_6:
	{ 
	.reg .pred 	%p1; 
	.reg .pred 	%p2; 
	setp.ne.u32 	%p1, %r133, 0; 
	bar.red.and.pred 	%p2, 0, %p1; 
	selp.u32 	%r75, 1, 0, %p2; 
	}
	cvt.u16.u32 	%rs10, %r75;
	and.b16  	%rs11, %rs10, 255;
	st.global.u8 	[%rd1], %rs10;
	setp.eq.s16 	%p7, %rs11, 0;
	mov.b32 	%r134, 0;
	@%p7 bra 	$L__BB1_8;
	ld.global.u8 	%rs12, [%rd2+512];
	setp.ne.s16 	%p8, %rs12, 0;
	selp.u32 	%r134, 1, 0, %p8;
$L__BB1_8:
	{ 
	.reg .pred 	%p1; 
	.reg .pred 	%p2; 
	setp.ne.u32 	%p1, %r134, 0; 
	bar.red.and.pred 	%p2, 0, %p1; 
	selp.u32 	%r77, 1, 0, %p2; 
	}
	cvt.u16.u32 	%rs13, %r77;
	and.b16  	%rs14, %rs13, 255;
	st.global.u8 	[%rd1], %rs13;
	setp.eq.s16 	%p9, %rs14, 0;
	mov.b32 	%r135, 0;
	@%p9 bra 	$L__BB1_10;
	ld.global.u8 	%rs15, [%rd2+640];
	setp.ne.s16 	%p10, %rs15, 0;
	selp.u32 	%r135, 1, 0, %p10;
$L__BB1_10:
	{ 
	.reg .pred 	%p1; 
	.reg .pred 	%p2; 
	setp.ne.u32 	%p1, %r135, 0; 
	bar.red.and.pred 	%p2, 0, %p1; 
	selp.u32 	%r79, 1, 0, %p2; 
	}
	cvt.u16.u32 	%rs16, %r79;
	and.b16  	%rs17, %rs16, 255;
	st.global.u8 	[%rd1], %rs16;
	setp.eq.s16 	%p11, %rs17, 0;
	mov.b32 	%r136, 0;
	@%p11 bra 	$L__BB1_12;
	ld.global.u8 	%rs18, [%rd2+768];
	setp.ne.s16 	%p12, %rs18, 0;
	selp.u32 	%r136, 1, 0, %p12;
$L__BB1_12:
	{ 
	.reg .pred 	%p1; 
	.reg .pred 	%p2; 
	setp.ne.u32 	%p1, %r136, 0; 
	bar.red.and.pred 	%p2, 0, %p1; 
	selp.u32 	%r81, 1, 0, %p2; 
	}
	cvt.u16.u32 	%rs19, %r81;
	and.b16  	%rs20, %rs19, 255;
	st.global.u8 	[%rd1], %rs19;
	setp.eq.s16 	%p13, %rs20, 0;
	mov.b32 	%r137, 0;
	@%p13 bra 	$L__BB1_14;
	ld.global.u8 	%rs21, [%rd2+896];
	setp.ne.s16 	%p14, %rs21, 0;
	selp.u32 	%r137, 1, 0, %p14;
$L__BB1_14:
	{ 
	.reg .pred 	%p1; 
	.reg .pred 	%p2; 
	setp.ne.u32 	%p1, %r137, 0; 
	bar.red.and.pred 	%p2, 0, %p1; 
	selp.u32 	%r83, 1, 0, %p2; 
	}
	cvt.u16.u32 	%rs22, %r83;
	and.b16  	%rs23, %rs22, 255;
	st.global.u8 	[%rd1], %rs22;
	setp.eq.s16 	%p15, %rs23, 0;
	mov.b32 	%r138, 0;
	@%p15 bra 	$L__BB1_16;
	ld.global.u8 	%rs24, [%rd2+1024];
	setp.ne.s16 	%p16, %rs24, 0;
	selp.u32 	%r138, 1, 0, %p16;
$L__BB1_16:
	{ 
	.reg .pred 	%p1; 
	.reg .pred 	%p2; 
	setp.ne.u32 	%p1, %r138, 0; 
	bar.red.and.pred 	%p2, 0, %p1; 
	selp.u32 	%r85, 1, 0, %p2; 
	}
	cvt.u16.u32 	%rs25, %r85;
	and.b16  	%rs26, %rs25, 255;
	st.global.u8 	[%rd1], %rs25;
	setp.eq.s16 	%p17, %rs26, 0;
	mov.b32 	%r139, 0;
	@%p17 bra 	$L__BB1_18;
	ld.global.u8 	%rs27, [%rd2+1152];
	setp.ne.s16 	%p18, %rs27, 0;
	selp.u32 	%r139, 1, 0, %p18;
$L__BB1_18:
	{ 
	.reg .pred 	%p1; 
	.reg .pred 	%p2; 
	setp.ne.u32 	%p1, %r139, 0; 
	bar.red.and.pred 	%p2, 0, %p1; 
	selp.u32 	%r87, 1, 0, %p2; 
	}
	cvt.u16.u32 	%rs28, %r87;
	and.b16  	%rs29, %rs28, 255;
	st.global.u8 	[%rd1], %rs28;
	setp.eq.s16 	%p19, %rs29, 0;
	mov.b32 	%r140, 0;
	@%p19 bra 	$L__BB1_20;
	ld.global.u8 	%rs30, [%rd2+1280];
	setp.ne.s16 	%p20, %rs30, 0;
	selp.u32 	%r140, 1, 0, %p20;
$L__BB1_20:
	{ 
	.reg .pred 	%p1; 
	.reg .pred 	%p2; 
	setp.ne.u32 	%p1, %r140, 0; 
	bar.red.and.pred 	%p2, 0, %p1; 
	selp.u32 	%r89, 1, 0, %p2; 
	}
	cvt.u16.u32 	%rs31, %r89;
	and.b16  	%rs32, %rs31, 255;
	st.global.u8 	[%rd1], %rs31;
	setp.eq.s16 	%p21, %rs32, 0;
	mov.b32 	%r141, 0;
	@%p21 bra 	$L__BB1_22;
	ld.global.u8 	%rs33, [%rd2+1408];
	setp.ne.s16 	%p22, %rs33, 0;
	selp.u32 	%r141, 1, 0, %p22;
$L__BB1_22:
	{ 
	.reg .pred 	%p1; 
	.reg .pred 	%p2; 
	setp.ne.u32 	%p1, %r141, 0; 
	bar.red.and.pred 	%p2, 0, %p1; 
	selp.u32 	%r91, 1, 0, %p2; 
	}
	cvt.u16.u32 	%rs34, %r91;
	and.b16  	%rs35, %rs34, 255;
	st.global.u8 	[%rd1], %rs34;
	setp.eq.s16 	%p23, %rs35, 0;
	mov.b32 	%r142, 0;
	@%p23 bra 	$L__BB1_24;
	ld.global.u8 	%rs36, [%rd2+1536];
	setp.ne.s16 	%p24, %rs36, 0;
	selp.u32 	%r142, 1, 0, %p24;
$L__BB1_24:
	{ 
	.reg .pred 	%p1; 
	.reg .pred 	%p2; 
	setp.ne.u32 	%p1, %r142, 0; 
	bar.red.and.pred 	%p2, 0, %p1; 
	selp.u32 	%r93, 1, 0, %p2; 
	}
	cvt.u16.u32 	%rs37, %r93;
	and.b16  	%rs38, %rs37, 255;
	st.global.u8 	[%rd1], %rs37;
	setp.eq.s16 	%p25, %rs38, 0;
	mov.b32 	%r143, 0;
	@%p25 bra 	$L__BB1_26;
	ld.global.u8 	%rs39, [%rd2+1664];
	setp.ne.s16 	%p26, %rs39, 0;
	selp.u32 	%r143, 1, 0, %p26;
$L__BB1_26:
	{ 
	.reg .pred 	%p1; 
	.reg .pred 	%p2; 
	setp.ne.u32 	%p1, %r143, 0; 
	bar.red.and.pred 	%p2, 0, %p1; 
	selp.u32 	%r95, 1, 0, %p2; 
	}
	cvt.u16.u32 	%rs40, %r95;
	and.b16  	%rs41, %rs40, 255;
	st.global.u8 	[%rd1], %rs40;
	setp.eq.s16 	%p27, %rs41, 0;
	mov.b32 	%r144, 0;
	@%p27 bra 	$L__BB1_28;
	ld.global.u8 	%rs42, [%rd2+1792];
	setp.ne.s16 	%p28, %rs42, 0;
	selp.u32 	%r144, 1, 0, %p28;
$L__BB1_28:
	{ 
	.reg .pred 	%p1; 
	.reg .pred 	%p2; 
	setp.ne.u32 	%p1, %r144, 0; 
	bar.red.and.pred 	%p2, 0, %p1; 
	selp.u32 	%r97, 1, 0, %p2; 
	}
	cvt.u16.u32 	%rs43, %r97;
	and.b16  	%rs44, %rs43, 255;
	st.global.u8 	[%rd1], %rs43;
	setp.eq.s16 	%p29, %rs44, 0;
	mov.b32 	%r145, 0;
	@%p29 bra 	$L__BB1_30;
	ld.global.u8 	%rs45, [%rd2+1920];
	setp.ne.s16 	%p30, %rs45, 0;
	selp.u32 	%r145, 1, 0, %p30;
$L__BB1_30:
	{ 
	.reg .pred 	%p1; 
	.reg .pred 	%p2; 
	setp.ne.u32 	%p1, %r145, 0; 
	bar.red.and.pred 	%p2, 0, %p1; 
	selp.u32 	%r99, 1, 0, %p2; 
	}
	cvt.u16.u32 	%rs46, %r99;
	and.b16  	%rs47, %rs46, 255;
	st.global.u8 	[%rd1], %rs46;
	setp.eq.s16 	%p31, %rs47, 0;
	mov.b32 	%r146, 0;
	@%p31 bra 	$L__BB1_32;
	ld.global.u8 	%rs48, [%rd2+2048];
	setp.ne.s16 	%p32, %rs48, 0;
	selp.u32 	%r146, 1, 0, %p32;
$L__BB1_32:
	{ 
	.reg .pred 	%p1; 
	.reg .pred 	%p2; 
	setp.ne.u32 	%p1, %r146, 0; 
	bar.red.and.pred 	%p2, 0, %p1; 
	selp.u32 	%r101, 1, 0, %p2; 
	}
	cvt.u16.u32 	%rs49, %r101;
	and.b16  	%rs50, %rs49, 255;
	st.global.u8 	[%rd1], %rs49;
	setp.eq.s16 	%p33, %rs50, 0;
	mov.b32 	%r147, 0;
	@%p33 bra 	$L__BB1_34;
	ld.global.u8 	%rs51, [%rd2+2176];
	setp.ne.s16 	%p34, %rs51, 0;
	selp.u32 	%r147, 1, 0, %p34;
$L__BB1_34:
	{ 
	.reg .pred 	%p1; 
	.reg .pred 	%p2; 
	setp.ne.u32 	%p1, %r147, 0; 
	bar.red.and.pred 	%p2, 0, %p1; 
	selp.u32 	%r103, 1, 0, %p2; 
	}
	cvt.u16.u32 	%rs52, %r103;
	and.b16  	%rs53, %rs52, 255;
	st.global.u8 	[%rd1], %rs52;
	setp.eq.s16 	%p35, %rs53, 0;
	mov.b32 	%r148, 0;
	@%p35 bra 	$L__BB1_36;
	ld.global.u8 	%rs54, [%rd2+2304];
	setp.ne.s16 	%p36, %rs54, 0;
	selp.u32 	%r148, 1, 0, %p36;
$L__BB1_36:
	{ 
	.reg .pred 	%p1; 
	.reg .pred 	%p2; 
	setp.ne.u32 	%p1, %r148, 0; 
	bar.red.and.pred 	%p2, 0, %p1; 
	selp.u32 	%r105, 1, 0, %p2; 
	}
	cvt.u16.u32 	%rs55, %r105;
	and.b16  	%rs56, %rs55, 255;
	st.global.u8 	[%rd1], %rs55;
	setp.eq.s16 	%p37, %rs56, 0;
	mov.b32 	%r149, 0;
	@%p37 bra 	$L__BB1_38;
	ld.global.u8 	%rs57, [%rd2+2432];
	setp.ne.s16 	%p38, %rs57, 0;
	selp.u32 	%r149, 1, 0, %p38;
$L__BB1_38:
	{ 
	.reg .pred 	%p1; 
	.reg .pred 	%p2; 
	setp.ne.u32 	%p1, %r149, 0; 
	bar.red.and.pred 	%p2, 0, %p1; 
	selp.u32 	%r107, 1, 0, %p2; 
	}
	cvt.u16.u32 	%rs58, %r107;
	and.b16  	%rs59, %rs58, 255;
	st.global.u8 	[%rd1], %rs58;
	setp.eq.s16 	%p39, %rs59, 0;
	mov.b32 	%r150, 0;
	@%p39 bra 	$L__BB1_40;
	ld.global.u8 	%rs60, [%rd2+2560];
	setp.ne.s16 	%p40, %rs60, 0;
	selp.u32 	%r150, 1, 0, %p40;
$L__BB1_40:
	{ 
	.reg .pred 	%p1; 
	.reg .pred 	%p2; 
	setp.ne.u32 	%p1, %r150, 0; 
	bar.red.and.pred 	%p2, 0, %p1; 
	selp.u32 	%r109, 1, 0, %p2; 
	}
	cvt.u16.u32 	%rs61, %r109;
	and.b16  	%rs62, %rs61, 255;
	st.global.u8 	[%rd1], %rs61;
	setp.eq.s16 	%p41, %rs62, 0;
	mov.b32 	%r151, 0;
	@%p41 bra 	$L__BB1_42;
	ld.global.u8 	%rs63, [%rd2+2688];
	setp.ne.s16 	%p42, %rs63, 0;
	selp.u32 	%r151, 1, 0, %p42;
$L__BB1_42:
	{ 
	.reg .pred 	%p1; 
	.reg .pred 	%p2; 
	setp.ne.u32 	%p1, %r151, 0; 
	bar.red.and.pred 	%p2, 0, %p1; 
	selp.u32 	%r111, 1, 0, %p2; 
	}
	cvt.u16.u32 	%rs64, %r111;
	and.b16  	%rs65, %rs64, 255;
	st.global.u8 	[%rd1], %rs64;
	setp.eq.s16 	%p43, %rs65, 0;
	mov.b32 	%r152, 0;
	@%p43 bra 	$L__BB1_44;
	ld.global.u8 	%rs66, [%rd2+2816];
	setp.ne.s16 	%p44, %rs66, 0;
	selp.u32 	%r152, 1, 0, %p44;
$L__BB1_44:
	{ 
	.reg .pred 	%p1; 
	.reg .pred 	%p2; 
	setp.ne.u32 	%p1, %r152, 0; 
	bar.red.and.pred 	%p2, 0, %p1; 
	selp.u32 	%r113, 1, 0, %p2; 
	}
	cvt.u16.u32 	%rs67, %r113;
	and.b16  	%rs68, %rs67, 255;
	st.global.u8 	[%rd1], %rs67;
	setp.eq.s16 	%p45, %rs68, 0;
	mov.b32 	%r153, 0;
	@%p45 bra 	$L__BB1_46;
	ld.global.u8 	%rs69, [%rd2+2944];
	setp.ne.s16 	%p46, %rs69, 0;
	selp.u32 	%r153, 1, 0, %p46;
$L__BB1_46:
	{ 
	.reg .pred 	%p1; 
	.reg .pred 	%p2; 
	setp.ne.u32 	%p1, %r153, 0; 
	bar.red.and.pred 	%p2, 0, %p1; 
	selp.u32 	%r115, 1, 0, %p2; 
	}
	cvt.u16.u32 	%rs70, %r115;
	and.b16  	%rs71, %rs70, 255;
	st.global.u8 	[%rd1], %rs70;
	setp.eq.s16 	%p47, %rs71, 0;
	mov.b32 	%r154, 0;
	@%p47 bra 	$L__BB1_48;
	ld.global.u8 	%rs72, [%rd2+3072];
	setp.ne.s16 	%p48, %rs72, 0;
	selp.u32 	%r154, 1, 0, %p48;
$L__BB1_48:
	{ 
	.reg .pred 	%p1; 
	.reg .pred 	%p2; 
	setp.ne.u32 	%p1, %r154, 0; 
	bar.red.and.pred 	%p2, 0, %p1; 
	selp.u32 	%r117, 1, 0, %p2; 
	}
	cvt.u16.u32 	%rs73, %r117;
	and.b16  	%rs74, %rs73, 255;
	st.global.u8 	[%rd1], %rs73;
	setp.eq.s16 	%p49, %rs74, 0;
	mov.b32 	%r155, 0;
	@%p49 bra 	$L__BB1_50;
	ld.global.u8 	%rs75, [%rd2+3200];
	setp.ne.s16 	%p50, %rs75, 0;
	selp.u32 	%r155, 1, 0, %p50;
$L__BB1_50:
	{ 
	.reg .pred 	%p1; 
	.reg .pred 	%p2; 
	setp.ne.u32 	%p1, %r155, 0; 
	bar.red.and.pred 	%p2, 0, %p1; 
	selp.u32 	%r119, 1, 0, %p2; 
	}
	cvt.u16.u32 	%rs76, %r119;
	and.b16  	%rs77, %rs76, 255;
	st.global.u8 	[%rd1], %rs76;
	setp.eq.s16 	%p51, %rs77, 0;
	mov.b32 	%r156, 0;
	@%p51 bra 	$L__BB1_52;
	ld.global.u8 	%rs78, [%rd2+3328];
	setp.ne.s16 	%p52, %rs78, 0;
	selp.u32 	%r156, 1, 0, %p52;
$L__BB1_52:
	{ 
	.reg .pred 	%p1; 
	.reg .pred 	%p2; 
	setp.ne.u32 	%p1, %r156, 0; 
	bar.red.and.pred 	%p2, 0, %p1; 
	selp.u32 	%r121, 1, 0, %p2; 
	}
	cvt.u16.u32 	%rs79, %r121;
	and.b16  	%rs80, %rs79, 255;
	st.global.u8 	[%rd1], %rs79;
	setp.eq.s16 	%p53, %rs80, 0;
	mov.b32 	%r157, 0;
	@%p53 bra 	$L__BB1_54;
	ld.global.u8 	%rs81, [%rd2+3456];
	setp.ne.s16 	%p54, %rs81, 0;
	selp.u32 	%r157, 1, 0, %p54;
$L__BB1_54:
	{ 
	.reg .pred 	%p1; 
	.reg .pred 	%p2; 
	setp.ne.u32 	%p1, %r157, 0; 
	bar.red.and.pred 	%p2, 0, %p1; 
	selp.u32 	%r123, 1, 0, %p2; 
	}
	cvt.u16.u32 	%rs82, %r123;
	and.b16  	%rs83, %rs82, 255;
	st.global.u8 	[%rd1], %rs82;
	setp.eq.s16 	%p55, %rs83, 0;
	mov.b32 	%r158, 0;
	@%p55 bra 	$L__BB1_56;
	ld.global.u8 	%rs84, [%rd2+3584];
	setp.ne.s16 	%p56, %rs84, 0;
	selp.u32 	%r158, 1, 0, %p56;
$L__BB1_56:
	{ 
	.reg .pred 	%p1; 
	.reg .pred 	%p2; 
	setp.ne.u32 	%p1, %r158, 0; 
	bar.red.and.pred 	%p2, 0, %p1; 
	selp.u32 	%r125, 1, 0, %p2; 
	}
	cvt.u16.u32 	%rs85, %r125;
	and.b16  	%rs86, %rs85, 255;
	st.global.u8 	[%rd1], %rs85;
	setp.eq.s16 	%p57, %rs86, 0;
	mov.b32 	%r159, 0;
	@%p57 bra 	$L__BB1_58;
	ld.global.u8 	%rs87, [%rd2+3712];
	setp.ne.s16 	%p58, %rs87, 0;
	selp.u32 	%r159, 1, 0, %p58;
$L__BB1_58:
	{ 
	.reg .pred 	%p1; 
	.reg .pred 	%p2; 
	setp.ne.u32 	%p1, %r159, 0; 
	bar.red.and.pred 	%p2, 0, %p1; 
	selp.u32 	%r127, 1, 0, %p2; 
	}
	cvt.u16.u32 	%rs88, %r127;
	and.b16  	%rs89, %rs88, 255;
	st.global.u8 	[%rd1], %rs88;
	setp.eq.s16 	%p59, %rs89, 0;
	mov.b32 	%r160, 0;
	@%p59 bra 	$L__BB1_60;
	ld.global.u8 	%rs90, [%rd2+3840];
	setp.ne.s16 	%p60, %rs90, 0;
	selp.u32 	%r160, 1, 0, %p60;
$L__BB1_60:
	{ 
	.reg .pred 	%p1; 
	.reg .pred 	%p2; 
	setp.ne.u32 	%p1, %r160, 0; 
	bar.red.and.pred 	%p2, 0, %p1; 
	selp.u32 	%r129, 1, 0, %p2; 
	}
	cvt.u16.u32 	%rs91, %r129;
	and.b16  	%rs92, %rs91, 255;
	st.global.u8 	[%rd1], %rs91;
	setp.eq.s16 	%p61, %rs92, 0;
	mov.b32 	%r161, 0;
	@%p61 bra 	$L__BB1_62;
	ld.global.u8 	%rs93, [%rd2+3968];
	setp.ne.s16 	%p62, %rs93, 0;
	selp.u32 	%r161, 1, 0, %p62;
$L__BB1_62:
	{ 
	.reg .pred 	%p1; 
	.reg .pred 	%p2; 
	setp.ne.u32 	%p1, %r161, 0; 
	bar.red.and.pred 	%p2, 0, %p1; 
	selp.u32 	%r130, 1, 0, %p2; 
	}
	st.global.u8 	[%rd1], %r130;
	ret;

}


// ===== COMPILED SASS (sm_100) =====

	.target	sm_100

	.elftype	@"ET_EXEC"


//--------------------- .note.nv.tkinfo           --------------------------
	.section	.note.nv.tkinfo,"",@"SHT_NOTE"
	.sectionflags	@"SHF_NOTE_NV_TKINFO"
	.tkinfo
        /*0018*/ 	.word	0x00000002
        /*0030*/ 	.string	""
        /*0030*/ 	.string	"ptxas"
        /*0030*/ 	.string	"Cuda compilation tools, release 13.0, V13.0.88"
        /*0030*/ 	.string	"Build cuda_13.0.r13.0/compiler.36424714_0"
        /*0030*/ 	.string	"-arch sm_100 -m 64 "



//--------------------- .note.nv.cuinfo           --------------------------
	.section	.note.nv.cuinfo,"",@"SHT_NOTE"
	.sectionflags	@"SHF_NOTE_NV_CUINFO"
        /*0018*/ 	.short	0x0002
        /*001a*/ 	.short	0x0064
        /*001c*/ 	.short	0x0082
	.zero		2


//--------------------- .nv.info                  --------------------------
	.section	.nv.info,"",@"SHT_CUDA_INFO"
	.align	4


	//----- nvinfo : EIATTR_REGCOUNT
	.align		4
        /*0000*/ 	.byte	0x04, 0x2f
        /*0002*/ 	.short	(.L_1 - .L_0)
	.align		4
.L_0:
        /*0004*/ 	.word	index@(_Z19generate_nms_bitmapPK6float4Phf)
        /*0008*/ 	.word	0x00000014


	//----- nvinfo : EIATTR_FRAME_SIZE
	.align		4
.L_1:
        /*000c*/ 	.byte	0x04, 0x11
        /*000e*/ 	.short	(.L_3 - .L_2)
	.align		4
.L_2:
        /*0010*/ 	.word	index@($__internal_0_$__cuda_sm3x_div_rn_noftz_f32_slowpath)
        /*0014*/ 	.word	0x00000000


	//----- nvinfo : EIATTR_FRAME_SIZE
	.align		4
.L_3:
        /*0018*/ 	.byte	0x04, 0x11
        /*001a*/ 	.short	(.L_5 - .L_4)
	.align		4
.L_4:
        /*001c*/ 	.word	index@(_Z19generate_nms_bitmapPK6float4Phf)
        /*0020*/ 	.word	0x00000000


	//----- nvinfo : EIATTR_REGCOUNT
	.align		4
.L_5:
        /*0024*/ 	.byte	0x04, 0x2f
        /*0026*/ 	.short	(.L_7 - .L_6)
	.align		4
.L_6:
        /*0028*/ 	.word	index@(_Z17reduce_nms_bitmapPhS_i)
        /*002c*/ 	.word	0x0000000a


	//----- nvinfo : EIATTR_FRAME_SIZE
	.align		4
.L_7:
        /*0030*/ 	.byte	0x04, 0x11
        /*0032*/ 	.short	(.L_9 - .L_8)
	.align		4
.L_8:
        /*0034*/ 	.word	index@(_Z17reduce_nms_bitmapPhS_i)
        /*0038*/ 	.word	0x00000000


	//----- nvinfo : EIATTR_MIN_STACK_SIZE
	.align		4
.L_9:
        /*003c*/ 	.byte	0x04, 0x12
        /*003e*/ 	.short	(.L_11 - .L_10)
	.align		4
.L_10:
        /*0040*/ 	.word	index@(_Z17reduce_nms_bitmapPhS_i)
        /*0044*/ 	.word	0x00000000


	//----- nvinfo : EIATTR_MIN_STACK_SIZE
	.align		4
.L_11:
        /*0048*/ 	.byte	0x04, 0x12
        /*004a*/ 	.short	(.L_13 - .L_12)
	.align		4
.L_12:
        /*004c*/ 	.word	index@(_Z19generate_nms_bitmapPK6float4Phf)
        /*0050*/ 	.word	0x00000000
.L_13:


//--------------------- .nv.compat                --------------------------
	.section	.nv.compat,"",@"SHT_CUDA_COMPAT_INFO"
	.align	4
        /*0000*/ 	.byte	0x02, 0x09, 0x00, 0x00, 0x02, 0x02, 0x01, 0x00, 0x02, 0x05, 0x05, 0x00, 0x03, 0x07, 0x01, 0x01
        /*0010*/ 	.byte	0x02, 0x03, 0x00, 0x00, 0x02, 0x06, 0x01, 0x00, 0x04, 0x0b, 0x08, 0x00, 0x01, 0x00, 0x00, 0x00
        /*0020*/ 	.byte	0x00, 0x00, 0x00, 0x00


//--------------------- .nv.info._Z17reduce_nms_bitmapPhS_i --------------------------
	.section	.nv.info._Z17reduce_nms_bitmapPhS_i,"",@"SHT_CUDA_INFO"
	.sectionflags	@""
	.align	4


	//----- nvinfo : EIATTR_CUDA_API_VERSION
	.align		4
        /*0000*/ 	.byte	0x04, 0x37
        /*0002*/ 	.short	(.L_15 - .L_14)
.L_14:
        /*0004*/ 	.word	0x00000082


	//----- nvinfo : EIATTR_KPARAM_INFO
	.align		4
.L_15:
        /*0008*/ 	.byte	0x04, 0x17
        /*000a*/ 	.short	(.L_17 - .L_16)
.L_16:
        /*000c*/ 	.word	0x00000000
        /*0010*/ 	.short	0x0002
        /*0012*/ 	.short	0x0010
        /*0014*/ 	.byte	0x00, 0xf0, 0x11, 0x00


	//----- nvinfo : EIATTR_KPARAM_INFO
	.align		4
.L_17:
        /*0018*/ 	.byte	0x04, 0x17
        /*001a*/ 	.short	(.L_19 - .L_18)
.L_18:
        /*001c*/ 	.word	0x00000000
        /*0020*/ 	.short	0x0001
        /*0022*/ 	.short	0x0008
        /*0024*/ 	.byte	0x00, 0xf5, 0x21, 0x00


	//----- nvinfo : EIATTR_KPARAM_INFO
	.align		4
.L_19:
        /*0028*/ 	.byte	0x04, 0x17
        /*002a*/ 	.short	(.L_21 - .L_20)
.L_20:
        /*002c*/ 	.word	0x00000000
        /*0030*/ 	.short	0x0000
        /*0032*/ 	.short	0x0000
        /*0034*/ 	.byte	0x00, 0xf5, 0x21, 0x00


	//----- nvinfo : EIATTR_SPARSE_MMA_MASK
	.align		4
.L_21:
        /*0038*/ 	.byte	0x03, 0x50
        /*003a*/ 	.short	0x0000


	//----- nvinfo : EIATTR_MAXREG_COUNT
	.align		4
        /*003c*/ 	.byte	0x03, 0x1b
        /*003e*/ 	.short	0x00ff


	//----- nvinfo : EIATTR_NUM_BARRIERS
	.align		4
        /*0040*/ 	.byte	0x02, 0x4c
        /*0042*/ 	.byte	0x01
	.zero		1


	//----- nvinfo : EIATTR_MERCURY_ISA_VERSION
	.align		4
        /*0044*/ 	.byte	0x03, 0x5f
        /*0046*/ 	.short	0x0101


	//----- nvinfo : EIATTR_VRC_CTA_INIT_COUNT
	.align		4
        /*0048*/ 	.byte	0x02, 0x4a
	.zero		1
	.zero		1


	//----- nvinfo : EIATTR_EXIT_INSTR_OFFSETS
	.align		4
        /*004c*/ 	.byte	0x04, 0x1c
        /*004e*/ 	.short	(.L_23 - .L_22)


	//   ....[0]....
.L_22:
        /*0050*/ 	.word	0x00001490


	//----- nvinfo : EIATTR_CRS_STACK_SIZE
	.align		4
.L_23:
        /*0054*/ 	.byte	0x04, 0x1e
        /*0056*/ 	.short	(.L_25 - .L_24)
.L_24:
        /*0058*/ 	.word	0x00000000


	//----- nvinfo : EIATTR_CBANK_PARAM_SIZE
	.align		4
.L_25:
        /*005c*/ 	.byte	0x03, 0x19
        /*005e*/ 	.short	0x0014


	//----- nvinfo : EIATTR_PARAM_CBANK
	.align		4
        /*0060*/ 	.byte	0x04, 0x0a
        /*0062*/ 	.short	(.L_27 - .L_26)
	.align		4
.L_26:
        /*0064*/ 	.word	index@(.nv.constant0._Z17reduce_nms_bitmapPhS_i)
        /*0068*/ 	.short	0x0380
        /*006a*/ 	.short	0x0014


	//----- nvinfo : EIATTR_SW_WAR
	.align		4
.L_27:
        /*006c*/ 	.byte	0x04, 0x36
        /*006e*/ 	.short	(.L_29 - .L_28)
.L_28:
        /*0070*/ 	.word	0x00000008
.L_29:


//--------------------- .nv.info._Z19generate_nms_bitmapPK6float4Phf --------------------------
	.section	.nv.info._Z19generate_nms_bitmapPK6float4Phf,"",@"SHT_CUDA_INFO"
	.sectionflags	@""
	.align	4


	//----- nvinfo : EIATTR_CUDA_API_VERSION
	.align		4
        /*0000*/ 	.byte	0x04, 0x37
        /*0002*/ 	.short	(.L_31 - .L_30)
.L_30:
        /*0004*/ 	.word	0x00000082


	//----- nvinfo : EIATTR_KPARAM_INFO
	.align		4
.L_31:
        /*0008*/ 	.byte	0x04, 0x17
        /*000a*/ 	.short	(.L_33 - .L_32)
.L_32:
        /*000c*/ 	.word	0x00000000
        /*0010*/ 	.short	0x0002
        /*0012*/ 	.short	0x0010
        /*0014*/ 	.byte	0x00, 0xf0, 0x11, 0x00


	//----- nvinfo : EIATTR_KPARAM_INFO
	.align		4
.L_33:
        /*0018*/ 	.byte	0x04, 0x17
        /*001a*/ 	.short	(.L_35 - .L_34)
.L_34:
        /*001c*/ 	.word	0x00000000
        /*0020*/ 	.short	0x0001
        /*0022*/ 	.short	0x0008
        /*0024*/ 	.byte	0x00, 0xf5, 0x21, 0x00


	//----- nvinfo : EIATTR_KPARAM_INFO
	.align		4
.L_35:
        /*0028*/ 	.byte	0x04, 0x17
        /*002a*/ 	.short	(.L_37 - .L_36)
.L_36:
        /*002c*/ 	.word	0x00000000
        /*0030*/ 	.short	0x0000
        /*0032*/ 	.short	0x0000
        /*0034*/ 	.byte	0x00, 0xf5, 0x21, 0x00


	//----- nvinfo : EIATTR_SPARSE_MMA_MASK
	.align		4
.L_37:
        /*0038*/ 	.byte	0x03, 0x50
        /*003a*/ 	.short	0x0000


	//----- nvinfo : EIATTR_MAXREG_COUNT
	.align		4
        /*003c*/ 	.byte	0x03, 0x1b
        /*003e*/ 	.short	0x00ff


	//----- nvinfo : EIATTR_MERCURY_ISA_VERSION
	.align		4
        /*0040*/ 	.byte	0x03, 0x5f
        /*0042*/ 	.short	0x0101


	//----- nvinfo : EIATTR_UNUSED_LOAD_BYTE_OFFSET
	.align		4
        /*0044*/ 	.byte	0x04, 0x44
        /*0046*/ 	.short	(.L_39 - .L_38)


	//   ....[0]....
.L_38:
        /*0048*/ 	.word	0x00000110
        /*004c*/ 	.word	0x00000fff


	//   ....[1]....
        /*0050*/ 	.word	0x00000120
        /*0054*/ 	.word	0x00000fff


	//----- nvinfo : EIATTR_VRC_CTA_INIT_COUNT
	.align		4
.L_39:
        /*0058*/ 	.byte	0x02, 0x4a
	.zero		1
	.zero		1


	//----- nvinfo : EIATTR_EXIT_INSTR_OFFSETS
	.align		4
        /*005c*/ 	.byte	0x04, 0x1c
        /*005e*/ 	.short	(.L_41 - .L_40)


	//   ....[0]....
.L_40:
        /*0060*/ 	.word	0x00000100


	//   ....[1]....
        /*0064*/ 	.word	0x000003a0


	//----- nvinfo : EIATTR_CRS_STACK_SIZE
	.align		4
.L_41:
        /*0068*/ 	.byte	0x04, 0x1e
        /*006a*/ 	.short	(.L_43 - .L_42)
.L_42:
        /*006c*/ 	.word	0x00000000


	//----- nvinfo : EIATTR_CBANK_PARAM_SIZE
	.align		4
.L_43:
        /*0070*/ 	.byte	0x03, 0x19
        /*0072*/ 	.short	0x0014


	//----- nvinfo : EIATTR_PARAM_CBANK
	.align		4
        /*0074*/ 	.byte	0x04, 0x0a
        /*0076*/ 	.short	(.L_45 - .L_44)
	.align		4
.L_44:
        /*0078*/ 	.word	index@(.nv.constant0._Z19generate_nms_bitmapPK6float4Phf)
        /*007c*/ 	.short	0x0380
        /*007e*/ 	.short	0x0014


	//----- nvinfo : EIATTR_SW_WAR
	.align		4
.L_45:
        /*0080*/ 	.byte	0x04, 0x36
        /*0082*/ 	.short	(.L_47 - .L_46)
.L_46:
        /*0084*/ 	.word	0x00000008
.L_47:


//--------------------- .nv.callgraph             --------------------------
	.section	.nv.callgraph,"",@"SHT_CUDA_CALLGRAPH"
	.align	4
	.sectionentsize	8
	.align		4
        /*0000*/ 	.word	0x00000000
	.align		4
        /*0004*/ 	.word	0xffffffff
	.align		4
        /*0008*/ 	.word	0x00000000
	.align		4
        /*000c*/ 	.word	0xfffffffe
	.align		4
        /*0010*/ 	.word	0x00000000
	.align		4
        /*0014*/ 	.word	0xfffffffd
	.align		4
        /*0018*/ 	.word	0x00000000
	.align		4
        /*001c*/ 	.word	0xfffffffc


//--------------------- .text._Z17reduce_nms_bitmapPhS_i --------------------------
	.section	.text._Z17reduce_nms_bitmapPhS_i,"ax",@progbits
	.align	128
        .global         _Z17reduce_nms_bitmapPhS_i
        .type           _Z17reduce_nms_bitmapPhS_i,@function
        .size           _Z17reduce_nms_bitmapPhS_i,(.L_x_78 - _Z17reduce_nms_bitmapPhS_i)
        .other          _Z17reduce_nms_bitmapPhS_i,@"STO_CUDA_ENTRY STV_DEFAULT"
_Z17reduce_nms_bitmapPhS_i:
.text._Z17reduce_nms_bitmapPhS_i:
[----:B------:R-:W-:Y:S01]  /*0000*/  LDC R1, c[0x0][0x37c] ;  /* 0x0000df00ff017b82 */ /* 0x000fe20000000800 */
[----:B------:R-:W0:Y:S07]  /*0010*/  S2R R0, SR_TID.X ;  /* 0x0000000000007919 */ /* 0x000e2e0000002100 */
[----:B------:R-:W1:Y:S01]  /*0020*/  S2UR UR4, SR_CTAID.X ;  /* 0x00000000000479c3 */ /* 0x000e620000002500 */
[----:B------:R-:W2:Y:S01]  /*0030*/  LDCU.128 UR8, c[0x0][0x380] ;  /* 0x00007000ff0877ac */ /* 0x000ea20008000c00 */
[----:B------:R-:W3:Y:S01]  /*0040*/  LDCU.64 UR6, c[0x0][0x358] ;  /* 0x00006b00ff0677ac */ /* 0x000ee20008000a00 */
[----:B-1----:R-:W-:-:S06]  /*0050*/  USHF.L.U32 UR5, UR4, 0xc, URZ ;  /* 0x0000000c04057899 */ /* 0x002fcc00080006ff */
[----:B0-----:R-:W-:-:S04]  /*0060*/  LOP3.LUT R0, R0, UR5, RZ, 0xfc, !PT ;  /* 0x0000000500007c12 */ /* 0x001fc8000f8efcff */
[----:B--2---:R-:W-:-:S04]  /*0070*/  IADD3 R2, P0, PT, R0, UR8, RZ ;  /* 0x0000000800027c10 */ /* 0x004fc8000ff1e0ff */
[----:B------:R-:W-:-:S05]  /*0080*/  LEA.HI.X.SX32 R3, R0, UR9, 0x1, P0 ;  /* 0x0000000900037c11 */ /* 0x000fca00080f0eff */
[----:B---3--:R-:W2:Y:S01]  /*0090*/  LDG.E.U8 R0, desc[UR6][R2.64] ;  /* 0x0000000602007981 */ /* 0x008ea2000c1e1100 */
[----:B------:R-:W-:Y:S01]  /*00a0*/  UIADD3 UR4, UP0, UPT, UR4, UR10, URZ ;  /* 0x0000000a04047290 */ /* 0x000fe2000ff1e0ff */
[----:B------:R-:W-:Y:S01]  /*00b0*/  BSSY.RECONVERGENT B0, `(.L_x_0) ;  /* 0x000000d000007945 */ /* 0x000fe20003800200 */
[----:B------:R-:W-:Y:S02]  /*00c0*/  PLOP3.LUT P1, PT, PT, PT, PT, 0x8, 0x80 ;  /* 0x000000000080781c */ /* 0x000fe40003f2e170 */
[----:B------:R-:W-:Y:S02]  /*00d0*/  UIADD3.X UR5, UPT, UPT, URZ, UR11, URZ, UP0, !UPT ;  /* 0x0000000bff057290 */ /* 0x000fe400087fe4ff */
[----:B------:R-:W-:-:S04]  /*00e0*/  IMAD.U32 R4, RZ, RZ, UR4 ;  /* 0x00000004ff047e24 */ /* 0x000fc8000f8e00ff */
[----:B------:R-:W-:Y:S01]  /*00f0*/  IMAD.U32 R5, RZ, RZ, UR5 ;  /* 0x00000005ff057e24 */ /* 0x000fe2000f8e00ff */
[----:B--2---:R-:W-:-:S13]  /*0100*/  ISETP.NE.U32.AND P0, PT, R0, RZ, PT ;  /* 0x000000ff0000720c */ /* 0x004fda0003f05070 */
[----:B------:R-:W-:Y:S06]  /*0110*/  BAR.RED.AND.DEFER_BLOCKING 0x0, P0 ;  /* 0x0000000000007b1d */ /* 0x000fec0000014400 */
[----:B------:R-:W0:Y:S02]  /*0120*/  B2R.RESULT RZ, P0 ;  /* 0x0000000000ff731c */ /* 0x000e240000004000 */
[----:B0-----:R-:W-:-:S05]  /*0130*/  SEL R7, RZ, 0x1, !P0 ;  /* 0x00000001ff077807 */ /* 0x001fca0004000000 */
[----:B------:R0:W-:Y:S01]  /*0140*/  STG.E.U8 desc[UR6][R4.64], R7 ;  /* 0x0000000704007986 */ /* 0x0001e2000c101106 */
[----:B------:R-:W-:Y:S05]  /*0150*/  @!P0 BRA `(.L_x_1) ;  /* 0x0000000000088947 */ /* 0x000fea0003800000 */
[----:B------:R-:W2:Y:S02]  /*0160*/  LDG.E.U8 R0, desc[UR6][R2.64+0x80] ;  /* 0x0000800602007981 */ /* 0x000ea4000c1e1100 */
[----:B--2---:R-:W-:-:S13]  /*0170*/  ISETP.NE.AND P1, PT, R0, RZ, PT ;  /* 0x000000ff0000720c */ /* 0x004fda0003f25270 */
.L_x_1:
[----:B------:R-:W-:Y:S05]  /*0180*/  BSYNC.RECONVERGENT B0 ;  /* 0x0000000000007941 */ /* 0x000fea0003800200 */
.L_x_0:
[----:B------:R-:W-:Y:S06]  /*0190*/  BAR.RED.AND.DEFER_BLOCKING 0x0, P1 ;  /* 0x0000000000007b1d */ /* 0x000fec0000814400 */
[----:B------:R-:W0:Y:S01]  /*01a0*/  B2R.RESULT RZ, P1 ;  /* 0x0000000000ff731c */ /* 0x000e220000024000 */
[----:B------:R-:W-:Y:S01]  /*01b0*/  PLOP3.LUT P0, PT, PT, PT, PT, 0x8, 0x80 ;  /* 0x000000000080781c */ /* 0x000fe20003f0e170 */
[----:B------:R-:W-:Y:S01]  /*01c0*/  BSSY.RECONVERGENT B0, `(.L_x_2) ;  /* 0x0000006000007945 */ /* 0x000fe20003800200 */
[----:B0-----:R-:W-:-:S05]  /*01d0*/  SEL R7, RZ, 0x1, !P1 ;  /* 0x00000001ff077807 */ /* 0x001fca0004800000 */
[----:B------:R0:W-:Y:S01]  /*01e0*/  STG.E.U8 desc[UR6][R4.64], R7 ;  /* 0x0000000704007986 */ /* 0x0001e2000c101106 */
[----:B------:R-:W-:Y:S05]  /*01f0*/  @!P1 BRA `(.L_x_3) ;  /* 0x0000000000089947 */ /* 0x000fea0003800000 */
[----:B------:R-:W2:Y:S02]  /*0200*/  LDG.E.U8 R0, desc[UR6][R2.64+0x100] ;  /* 0x0001000602007981 */ /* 0x000ea4000c1e1100 */
[----:B--2---:R-:W-:-:S13]  /*0210*/  ISETP.NE.AND P0, PT, R0, RZ, PT ;  /* 0x000000ff0000720c */ /* 0x004fda0003f05270 */
.L_x_3:
[----:B------:R-:W-:Y:S05]  /*0220*/  BSYNC.RECONVERGENT B0 ;  /* 0x0000000000007941 */ /* 0x000fea0003800200 */
.L_x_2:
        /* <DEDUP_REMOVED lines=9> */
.L_x_5:
[----:B------:R-:W-:Y:S05]  /*02c0*/  BSYNC.RECONVERGENT B0 ;  /* 0x0000000000007941 */ /* 0x000fea0003800200 */
.L_x_4:
        /* <DEDUP_REMOVED lines=9> */
.L_x_7:
[----:B------:R-:W-:Y:S05]  /*0360*/  BSYNC.RECONVERGENT B0 ;  /* 0x0000000000007941 */ /* 0x000fea0003800200 */
.L_x_6:
        /* <DEDUP_REMOVED lines=9> */
.L_x_9:
[----:B------:R-:W-:Y:S05]  /*0400*/  BSYNC.RECONVERGENT B0 ;  /* 0x0000000000007941 */ /* 0x000fea0003800200 */
.L_x_8:
        /* <DEDUP_REMOVED lines=9> */
.L_x_11:
[----:B------:R-:W-:Y:S05]  /*04a0*/  BSYNC.RECONVERGENT B0 ;  /* 0x0000000000007941 */ /* 0x000fea0003800200 */
.L_x_10:
        /* <DEDUP_REMOVED lines=9> */
.L_x_13:
[----:B------:R-:W-:Y:S05]  /*0540*/  BSYNC.RECONVERGENT B0 ;  /* 0x0000000000007941 */ /* 0x000fea0003800200 */
.L_x_12:
        /* <DEDUP_REMOVED lines=9> */
.L_x_15:
[----:B------:R-:W-:Y:S05]  /*05e0*/  BSYNC.RECONVERGENT B0 ;  /* 0x0000000000007941 */ /* 0x000fea0003800200 */
.L_x_14:
        /* <DEDUP_REMOVED lines=9> */
.L_x_17:
[----:B------:R-:W-:Y:S05]  /*0680*/  BSYNC.RECONVERGENT B0 ;  /* 0x0000000000007941 */ /* 0x000fea0003800200 */
.L_x_16:
        /* <DEDUP_REMOVED lines=9> */
.L_x_19:
[----:B------:R-:W-:Y:S05]  /*0720*/  BSYNC.RECONVERGENT B0 ;  /* 0x0000000000007941 */ /* 0x000fea0003800200 */
.L_x_18:
        /* <DEDUP_REMOVED lines=9> */
.L_x_21:
[----:B------:R-:W-:Y:S05]  /*07c0*/  BSYNC.RECONVERGENT B0 ;  /* 0x0000000000007941 */ /* 0x000fea0003800200 */
.L_x_20:
        /* <DEDUP_REMOVED lines=9> */
.L_x_23:
[----:B------:R-:W-:Y:S05]  /*0860*/  BSYNC.RECONVERGENT B0 ;  /* 0x0000000000007941 */ /* 0x000fea0003800200 */
.L_x_22:
        /* <DEDUP_REMOVED lines=9> */
.L_x_25:
[----:B------:R-:W-:Y:S05]  /*0900*/  BSYNC.RECONVERGENT B0 ;  /* 0x0000000000007941 */ /* 0x000fea0003800200 */
.L_x_24:
        /* <DEDUP_REMOVED lines=9> */
.L_x_27:
[----:B------:R-:W-:Y:S05]  /*09a0*/  BSYNC.RECONVERGENT B0 ;  /* 0x0000000000007941 */ /* 0x000fea0003800200 */
.L_x_26:
        /* <DEDUP_REMOVED lines=9> */
.L_x_29:
[----:B------:R-:W-:Y:S05]  /*0a40*/  BSYNC.RECONVERGENT B0 ;  /* 0x0000000000007941 */ /* 0x000fea0003800200 */
.L_x_28:
        /* <DEDUP_REMOVED lines=9> */
.L_x_31:
[----:B------:R-:W-:Y:S05]  /*0ae0*/  BSYNC.RECONVERGENT B0 ;  /* 0x0000000000007941 */ /* 0x000fea0003800200 */
.L_x_30:
        /* <DEDUP_REMOVED lines=9> */
.L_x_33:
[----:B------:R-:W-:Y:S05]  /*0b80*/  BSYNC.RECONVERGENT B0 ;  /* 0x0000000000007941 */ /* 0x000fea0003800200 */
.L_x_32:
        /* <DEDUP_REMOVED lines=9> */
.L_x_35:
[----:B------:R-:W-:Y:S05]  /*0c20*/  BSYNC.RECONVERGENT B0 ;  /* 0x0000000000007941 */ /* 0x000fea0003800200 */
.L_x_34:
        /* <DEDUP_REMOVED lines=9> */
.L_x_37:
[----:B------:R-:W-:Y:S05]  /*0cc0*/  BSYNC.RECONVERGENT B0 ;  /* 0x0000000000007941 */ /* 0x000fea0003800200 */
.L_x_36:
        /* <DEDUP_REMOVED lines=9> */
.L_x_39:
[----:B------:R-:W-:Y:S05]  /*0d60*/  BSYNC.RECONVERGENT B0 ;  /* 0x0000000000007941 */ /* 0x000fea0003800200 */
.L_x_38:
        /* <DEDUP_REMOVED lines=9> */
.L_x_41:
[----:B------:R-:W-:Y:S05]  /*0e00*/  BSYNC.RECONVERGENT B0 ;  /* 0x0000000000007941 */ /* 0x000fea0003800200 */
.L_x_40:
        /* <DEDUP_REMOVED lines=9> */
.L_x_43:
[----:B------:R-:W-:Y:S05]  /*0ea0*/  BSYNC.RECONVERGENT B0 ;  /* 0x0000000000007941 */ /* 0x000fea0003800200 */
.L_x_42:
        /* <DEDUP_REMOVED lines=9> */
.L_x_45:
[----:B------:R-:W-:Y:S05]  /*0f40*/  BSYNC.RECONVERGENT B0 ;  /* 0x0000000000007941 */ /* 0x000fea0003800200 */
.L_x_44:
        /* <DEDUP_REMOVED lines=9> */
.L_x_47:
[----:B------:R-:W-:Y:S05]  /*0fe0*/  BSYNC.RECONVERGENT B0 ;  /* 0x0000000000007941 */ /* 0x000fea0003800200 */
.L_x_46:
        /* <DEDUP_REMOVED lines=9> */
.L_x_49:
[----:B------:R-:W-:Y:S05]  /*1080*/  BSYNC.RECONVERGENT B0 ;  /* 0x0000000000007941 */ /* 0x000fea0003800200 */
.L_x_48:
        /* <DEDUP_REMOVED lines=9> */
.L_x_51:
[----:B------:R-:W-:Y:S05]  /*1120*/  BSYNC.RECONVERGENT B0 ;  /* 0x0000000000007941 */ /* 0x000fea0003800200 */
.L_x_50:
        /* <DEDUP_REMOVED lines=9> */
.L_x_53:
[----:B------:R-:W-:Y:S05]  /*11c0*/  BSYNC.RECONVERGENT B0 ;  /* 0x0000000000007941 */ /* 0x000fea0003800200 */
.L_x_52:
        /* <DEDUP_REMOVED lines=9> */
.L_x_55:
[----:B------:R-:W-:Y:S05]  /*1260*/  BSYNC.RECONVERGENT B0 ;  /* 0x0000000000007941 */ /* 0x000fea0003800200 */
.L_x_54:
        /* <DEDUP_REMOVED lines=9> */
.L_x_57:
[----:B------:R-:W-:Y:S05]  /*1300*/  BSYNC.RECONVERGENT B0 ;  /* 0x0000000000007941 */ /* 0x000fea0003800200 */
.L_x_56:
        /* <DEDUP_REMOVED lines=9> */
.L_x_59:
[----:B------:R-:W-:Y:S05]  /*13a0*/  BSYNC.RECONVERGENT B0 ;  /* 0x0000000000007941 */ /* 0x000fea0003800200 */
.L_x_58:
        /* <DEDUP_REMOVED lines=9> */
.L_x_61:
[----:B------:R-:W-:Y:S05]  /*1440*/  BSYNC.RECONVERGENT B0 ;  /* 0x0000000000007941 */ /* 0x000fea0003800200 */
.L_x_60:
[----:B------:R-:W-:Y:S06]  /*1450*/  BAR.RED.AND.DEFER_BLOCKING 0x0, P1 ;  /* 0x0000000000007b1d */ /* 0x000fec0000814400 */
[----:B------:R-:W1:Y:S02]  /*1460*/  B2R.RESULT RZ, P1 ;  /* 0x0000000000ff731c */ /* 0x000e640000024000 */
[----:B-1----:R-:W-:-:S05]  /*1470*/  SEL R3, RZ, 0x1, !P1 ;  /* 0x00000001ff037807 */ /* 0x002fca0004800000 */
[----:B------:R-:W-:Y:S01]  /*1480*/  STG.E.U8 desc[UR6][R4.64], R3 ;  /* 0x0000000304007986 */ /* 0x000fe2000c101106 */
[----:B------:R-:W-:Y:S05]  /*1490*/  EXIT ;  /* 0x000000000000794d */ /* 0x000fea0003800000 */
.L_x_62:
[----:B------:R-:W-:-:S00]  /*14a0*/  BRA `(.L_x_62) ;  /* 0xfffffffc00fc7947 */ /* 0x000fc0000383ffff */
[----:B------:R-:W-:-:S00]  /*14b0*/  NOP ;  /* 0x0000000000007918 */ /* 0x000fc00000000000 */
        /* <DEDUP_REMOVED lines=12> */
.L_x_78:


//--------------------- .text._Z19generate_nms_bitmapPK6float4Phf --------------------------
	.section	.text._Z19generate_nms_bitmapPK6float4Phf,"ax",@progbits
	.align	128
        .global         _Z19generate_nms_bitmapPK6float4Phf
        .type           _Z19generate_nms_bitmapPK6float4Phf,@function
        .size           _Z19generate_nms_bitmapPK6float4Phf,(.L_x_77 - _Z19generate_nms_bitmapPK6float4Phf)
        .other          _Z19generate_nms_bitmapPK6float4Phf,@"STO_CUDA_ENTRY STV_DEFAULT"
_Z19generate_nms_bitmapPK6float4Phf:
.text._Z19generate_nms_bitmapPK6float4Phf:
[----:B------:R-:W-:Y:S01]  /*0000*/  LDC R1, c[0x0][0x37c] ;  /* 0x0000df00ff017b82 */ /* 0x000fe20000000800 */
[----:B------:R-:W0:Y:S07]  /*0010*/  S2R R3, SR_TID.X ;  /* 0x0000000000037919 */ /* 0x000e2e0000002100 */
[----:B------:R-:W0:Y:S01]  /*0020*/  S2UR UR6, SR_CTAID.X ;  /* 0x00000000000679c3 */ /* 0x000e220000002500 */
[----:B------:R-:W1:Y:S01]  /*0030*/  LDCU.64 UR4, c[0x0][0x358] ;  /* 0x00006b00ff0477ac */ /* 0x000e620008000a00 */
[----:B------:R-:W2:Y:S06]  /*0040*/  S2R R0, SR_TID.Y ;  /* 0x0000000000007919 */ /* 0x000eac0000002200 */
[----:B------:R-:W0:Y:S08]  /*0050*/  LDC R2, c[0x0][0x360] ;  /* 0x0000d800ff027b82 */ /* 0x000e300000000800 */
[----:B------:R-:W2:Y:S08]  /*0060*/  S2UR UR7, SR_CTAID.Y ;  /* 0x00000000000779c3 */ /* 0x000eb00000002600 */
[----:B------:R-:W2:Y:S08]  /*0070*/  LDC R9, c[0x0][0x364] ;  /* 0x0000d900ff097b82 */ /* 0x000eb00000000800 */
[----:B------:R-:W3:Y:S01]  /*0080*/  LDC.64 R4, c[0x0][0x380] ;  /* 0x0000e000ff047b82 */ /* 0x000ee20000000a00 */
[----:B0-----:R-:W-:-:S02]  /*0090*/  IMAD R2, R2, UR6, R3 ;  /* 0x0000000602027c24 */ /* 0x001fc4000f8e0203 */
[----:B--2---:R-:W-:Y:S02]  /*00a0*/  IMAD R9, R9, UR7, R0 ;  /* 0x0000000709097c24 */ /* 0x004fe4000f8e0200 */
[----:B---3--:R-:W-:-:S04]  /*00b0*/  IMAD.WIDE R12, R2, 0x10, R4 ;  /* 0x00000010020c7825 */ /* 0x008fc800078e0204 */
[----:B------:R-:W-:Y:S01]  /*00c0*/  IMAD.WIDE.U32 R4, R9, 0x10, R4 ;  /* 0x0000001009047825 */ /* 0x000fe200078e0004 */
[----:B-1----:R-:W2:Y:S04]  /*00d0*/  LDG.E R0, desc[UR4][R12.64+0xc] ;  /* 0x00000c040c007981 */ /* 0x002ea8000c1e1900 */
[----:B------:R-:W2:Y:S02]  /*00e0*/  LDG.E R3, desc[UR4][R4.64+0xc] ;  /* 0x00000c0404037981 */ /* 0x000ea4000c1e1900 */
[----:B--2---:R-:W-:-:S13]  /*00f0*/  FSETP.GEU.AND P0, PT, R0, R3, PT ;  /* 0x000000030000720b */ /* 0x004fda0003f0e000 */
[----:B------:R-:W-:Y:S05]  /*0100*/  @P0 EXIT ;  /* 0x000000000000094d */ /* 0x000fea0003800000 */
[----:B------:R-:W2:Y:S04]  /*0110*/  LDG.E.128 R12, desc[UR4][R12.64] ;  /* 0x000000040c0c7981 */ /* 0x000ea8000c1e1d00 */
[----:B------:R-:W3:Y:S01]  /*0120*/  LDG.E.128 R4, desc[UR4][R4.64] ;  /* 0x0000000404047981 */ /* 0x000ee2000c1e1d00 */
[----:B------:R-:W-:Y:S01]  /*0130*/  BSSY.RECONVERGENT B0, `(.L_x_63) ;  /* 0x000001d000007945 */ /* 0x000fe20003800200 */
[--C-:B--2---:R-:W-:Y:S01]  /*0140*/  FADD R0, R12, R14.reuse ;  /* 0x0000000e0c007221 */ /* 0x104fe20000000000 */
[----:B------:R-:W-:Y:S01]  /*0150*/  FADD R14, R13, R14 ;  /* 0x0000000e0d0e7221 */ /* 0x000fe20000000000 */
[--C-:B---3--:R-:W-:Y:S01]  /*0160*/  FADD R7, R4, R6.reuse ;  /* 0x0000000604077221 */ /* 0x108fe20000000000 */
[----:B------:R-:W-:Y:S01]  /*0170*/  FADD R15, R5, R6 ;  /* 0x00000006050f7221 */ /* 0x000fe20000000000 */
[----:B------:R-:W-:Y:S01]  /*0180*/  FADD R3, R6, 1 ;  /* 0x3f80000006037421 */ /* 0x000fe20000000000 */
[----:B------:R-:W-:-:S02]  /*0190*/  FMNMX R11, R4, R12, !PT ;  /* 0x0000000c040b7209 */ /* 0x000fc40007800000 */
[----:B------:R-:W-:Y:S02]  /*01a0*/  FMNMX R17, R5, R13, !PT ;  /* 0x0000000d05117209 */ /* 0x000fe40007800000 */
[----:B------:R-:W-:Y:S02]  /*01b0*/  FMNMX R0, R0, R7, PT ;  /* 0x0000000700007209 */ /* 0x000fe40003800000 */
[----:B------:R-:W-:Y:S01]  /*01c0*/  FMNMX R14, R14, R15, PT ;  /* 0x0000000f0e0e7209 */ /* 0x000fe20003800000 */
[----:B------:R-:W-:Y:S02]  /*01d0*/  FMUL R3, R3, R3 ;  /* 0x0000000303037220 */ /* 0x000fe40000400000 */
[----:B------:R-:W-:Y:S02]  /*01e0*/  FADD R0, R0, -R11 ;  /* 0x8000000b00007221 */ /* 0x000fe40000000000 */
[----:B------:R-:W-:Y:S01]  /*01f0*/  FADD R14, R14, -R17 ;  /* 0x800000110e0e7221 */ /* 0x000fe20000000000 */
[----:B------:R-:W0:Y:S01]  /*0200*/  MUFU.RCP R4, R3 ;  /* 0x0000000300047308 */ /* 0x000e220000001000 */
[----:B------:R-:W-:-:S02]  /*0210*/  FADD R0, R0, 1 ;  /* 0x3f80000000007421 */ /* 0x000fc40000000000 */
[----:B------:R-:W-:-:S03]  /*0220*/  FADD R14, R14, 1 ;  /* 0x3f8000000e0e7421 */ /* 0x000fc60000000000 */
[----:B------:R-:W-:Y:S02]  /*0230*/  FMNMX R0, RZ, R0, !PT ;  /* 0x00000000ff007209 */ /* 0x000fe40007800000 */
[----:B------:R-:W-:-:S05]  /*0240*/  FMNMX R5, RZ, R14, !PT ;  /* 0x0000000eff057209 */ /* 0x000fca0007800000 */
[----:B------:R-:W-:-:S04]  /*0250*/  FMUL R0, R0, R5 ;  /* 0x0000000500007220 */ /* 0x000fc80000400000 */
[----:B------:R-:W1:Y:S01]  /*0260*/  FCHK P0, R0, R3 ;  /* 0x0000000300007302 */ /* 0x000e620000000000 */
[----:B0-----:R-:W-:-:S04]  /*0270*/  FFMA R7, -R3, R4, 1 ;  /* 0x3f80000003077423 */ /* 0x001fc80000000104 */
[----:B------:R-:W-:-:S04]  /*0280*/  FFMA R7, R4, R7, R4 ;  /* 0x0000000704077223 */ /* 0x000fc80000000004 */
[----:B------:R-:W-:-:S04]  /*0290*/  FFMA R4, R0, R7, RZ ;  /* 0x0000000700047223 */ /* 0x000fc800000000ff */
[----:B------:R-:W-:-:S04]  /*02a0*/  FFMA R5, -R3, R4, R0 ;  /* 0x0000000403057223 */ /* 0x000fc80000000100 */
[----:B------:R-:W-:Y:S01]  /*02b0*/  FFMA R4, R7, R5, R4 ;  /* 0x0000000507047223 */ /* 0x000fe20000000004 */
[----:B-1----:R-:W-:Y:S06]  /*02c0*/  @!P0 BRA `(.L_x_64) ;  /* 0x00000000000c8947 */ /* 0x002fec0003800000 */
[----:B------:R-:W-:-:S07]  /*02d0*/  MOV R4, 0x2f0 ;  /* 0x000002f000047802 */ /* 0x000fce0000000f00 */
[----:B------:R-:W-:Y:S05]  /*02e0*/  CALL.REL.NOINC `($__internal_0_$__cuda_sm3x_div_rn_noftz_f32_slowpath) ;  /* 0x0000000000307944 */ /* 0x000fea0003c00000 */
[----:B------:R-:W-:-:S07]  /*02f0*/  IMAD.MOV.U32 R4, RZ, RZ, R0 ;  /* 0x000000ffff047224 */ /* 0x000fce00078e0000 */
.L_x_64:
[----:B------:R-:W-:Y:S05]  /*0300*/  BSYNC.RECONVERGENT B0 ;  /* 0x0000000000007941 */ /* 0x000fea0003800200 */
.L_x_63:
[----:B------:R-:W0:Y:S01]  /*0310*/  LDCU.64 UR8, c[0x0][0x388] ;  /* 0x00007100ff0877ac */ /* 0x000e220008000a00 */
[----:B------:R-:W-:Y:S01]  /*0320*/  IMAD R9, R2, 0x1000, R9 ;  /* 0x0000100002097824 */ /* 0x000fe200078e0209 */
[----:B------:R-:W-:Y:S01]  /*0330*/  FSETP.NEU.AND P0, PT, R6, RZ, PT ;  /* 0x000000ff0600720b */ /* 0x000fe20003f0d000 */
[----:B------:R-:W1:Y:S03]  /*0340*/  LDCU UR6, c[0x0][0x390] ;  /* 0x00007200ff0677ac */ /* 0x000e660008000800 */
[C---:B0-----:R-:W-:Y:S02]  /*0350*/  IADD3 R2, P1, PT, R9.reuse, UR8, RZ ;  /* 0x0000000809027c10 */ /* 0x041fe4000ff3e0ff */
[----:B-1----:R-:W-:Y:S02]  /*0360*/  FSETP.LT.AND P0, PT, R4, UR6, P0 ;  /* 0x0000000604007c0b */ /* 0x002fe40008701000 */
[----:B------:R-:W-:-:S02]  /*0370*/  LEA.HI.X.SX32 R3, R9, UR9, 0x1, P1 ;  /* 0x0000000909037c11 */ /* 0x000fc400088f0eff */
[----:B------:R-:W-:-:S05]  /*0380*/  SEL R5, RZ, 0x1, !P0 ;  /* 0x00000001ff057807 */ /* 0x000fca0004000000 */
[----:B------:R-:W-:Y:S01]  /*0390*/  STG.E.U8 desc[UR4][R2.64], R5 ;  /* 0x0000000502007986 */ /* 0x000fe2000c101104 */
[----:B------:R-:W-:Y:S05]  /*03a0*/  EXIT ;  /* 0x000000000000794d */ /* 0x000fea0003800000 */
        .weak           $__internal_0_$__cuda_sm3x_div_rn_noftz_f32_slowpath
        .type           $__internal_0_$__cuda_sm3x_div_rn_noftz_f32_slowpath,@function
        .size           $__internal_0_$__cuda_sm3x_div_rn_noftz_f32_slowpath,(.L_x_77 - $__internal_0_$__cuda_sm3x_div_rn_noftz_f32_slowpath)
$__internal_0_$__cuda_sm3x_div_rn_noftz_f32_slowpath:
[--C-:B------:R-:W-:Y:S01]  /*03b0*/  SHF.R.U32.HI R7, RZ, 0x17, R3.reuse ;  /* 0x00000017ff077819 */ /* 0x100fe20000011603 */
[----:B------:R-:W-:Y:S01]  /*03c0*/  BSSY.RECONVERGENT B1, `(.L_x_65) ;  /* 0x0000064000017945 */ /* 0x000fe20003800200 */
[--C-:B------:R-:W-:Y:S01]  /*03d0*/  SHF.R.U32.HI R5, RZ, 0x17, R0.reuse ;  /* 0x00000017ff057819 */ /* 0x100fe20000011600 */
[----:B------:R-:W-:Y:S01]  /*03e0*/  IMAD.MOV.U32 R10, RZ, RZ, R0 ;  /* 0x000000ffff0a7224 */ /* 0x000fe200078e0000 */
[----:B------:R-:W-:Y:S01]  /*03f0*/  LOP3.LUT R8, R7, 0xff, RZ, 0xc0, !PT ;  /* 0x000000ff07087812 */ /* 0x000fe200078ec0ff */
[----:B------:R-:W-:Y:S01]  /*0400*/  IMAD.MOV.U32 R11, RZ, RZ, R3 ;  /* 0x000000ffff0b7224 */ /* 0x000fe200078e0003 */
[----:B------:R-:W-:-:S03]  /*0410*/  LOP3.LUT R7, R5, 0xff, RZ, 0xc0, !PT ;  /* 0x000000ff05077812 */ /* 0x000fc600078ec0ff */
[----:B------:R-:W-:Y:S02]  /*0420*/  VIADD R13, R8, 0xffffffff ;  /* 0xffffffff080d7836 */ /* 0x000fe40000000000 */
[----:B------:R-:W-:-:S03]  /*0430*/  VIADD R12, R7, 0xffffffff ;  /* 0xffffffff070c7836 */ /* 0x000fc60000000000 */
[----:B------:R-:W-:-:S04]  /*0440*/  ISETP.GT.U32.AND P0, PT, R13, 0xfd, PT ;  /* 0x000000fd0d00780c */ /* 0x000fc80003f04070 */
[----:B------:R-:W-:-:S13]  /*0450*/  ISETP.GT.U32.OR P0, PT, R12, 0xfd, P0 ;  /* 0x000000fd0c00780c */ /* 0x000fda0000704470 */
[----:B------:R-:W-:Y:S01]  /*0460*/  @!P0 IMAD.MOV.U32 R5, RZ, RZ, RZ ;  /* 0x000000ffff058224 */ /* 0x000fe200078e00ff */
[----:B------:R-:W-:Y:S06]  /*0470*/  @!P0 BRA `(.L_x_66) ;  /* 0x00000000005c8947 */ /* 0x000fec0003800000 */
[----:B------:R-:W-:Y:S02]  /*0480*/  FSETP.GTU.FTZ.AND P0, PT, |R0|, +INF , PT ;  /* 0x7f8000000000780b */ /* 0x000fe40003f1c200 */
[----:B------:R-:W-:-:S04]  /*0490*/  FSETP.GTU.FTZ.AND P1, PT, |R3|, +INF , PT ;  /* 0x7f8000000300780b */ /* 0x000fc80003f3c200 */
[----:B------:R-:W-:-:S13]  /*04a0*/  PLOP3.LUT P0, PT, P0, P1, PT, 0xf8, 0x8f ;  /* 0x00000000008f781c */ /* 0x000fda0000703f70 */
[----:B------:R-:W-:Y:S05]  /*04b0*/  @P0 BRA `(.L_x_67) ;  /* 0x00000004004c0947 */ /* 0x000fea0003800000 */
[----:B------:R-:W-:-:S13]  /*04c0*/  LOP3.LUT P0, RZ, R11, 0x7fffffff, R10, 0xc8, !PT ;  /* 0x7fffffff0bff7812 */ /* 0x000fda000780c80a */
[----:B------:R-:W-:Y:S05]  /*04d0*/  @!P0 BRA `(.L_x_68) ;  /* 0x00000004003c8947 */ /* 0x000fea0003800000 */
[C---:B------:R-:W-:Y:S02]  /*04e0*/  FSETP.NEU.FTZ.AND P2, PT, |R0|.reuse, +INF , PT ;  /* 0x7f8000000000780b */ /* 0x040fe40003f5d200 */
[----:B------:R-:W-:Y:S02]  /*04f0*/  FSETP.NEU.FTZ.AND P1, PT, |R3|, +INF , PT ;  /* 0x7f8000000300780b */ /* 0x000fe40003f3d200 */
[----:B------:R-:W-:-:S11]  /*0500*/  FSETP.NEU.FTZ.AND P0, PT, |R0|, +INF , PT ;  /* 0x7f8000000000780b */ /* 0x000fd60003f1d200 */
[----:B------:R-:W-:Y:S05]  /*0510*/  @!P1 BRA !P2, `(.L_x_68) ;  /* 0x00000004002c9947 */ /* 0x000fea0005000000 */
[----:B------:R-:W-:-:S04]  /*0520*/  LOP3.LUT P2, RZ, R10, 0x7fffffff, RZ, 0xc0, !PT ;  /* 0x7fffffff0aff7812 */ /* 0x000fc8000784c0ff */
[----:B------:R-:W-:-:S13]  /*0530*/  PLOP3.LUT P1, PT, P1, P2, PT, 0x2f, 0xf2 ;  /* 0x0000000000f2781c */ /* 0x000fda0000f24577 */
[----:B------:R-:W-:Y:S05]  /*0540*/  @P1 BRA `(.L_x_69) ;  /* 0x0000000400181947 */ /* 0x000fea0003800000 */
[----:B------:R-:W-:-:S04]  /*0550*/  LOP3.LUT P1, RZ, R11, 0x7fffffff, RZ, 0xc0, !PT ;  /* 0x7fffffff0bff7812 */ /* 0x000fc8000782c0ff */
[----:B------:R-:W-:-:S13]  /*0560*/  PLOP3.LUT P0, PT, P0, P1, PT, 0x2f, 0xf2 ;  /* 0x0000000000f2781c */ /* 0x000fda0000702577 */
[----:B------:R-:W-:Y:S05]  /*0570*/  @P0 BRA `(.L_x_70) ;  /* 0x0000000400000947 */ /* 0x000fea0003800000 */
[----:B------:R-:W-:Y:S02]  /*0580*/  ISETP.GE.AND P0, PT, R12, RZ, PT ;  /* 0x000000ff0c00720c */ /* 0x000fe40003f06270 */
[----:B------:R-:W-:-:S11]  /*0590*/  ISETP.GE.AND P1, PT, R13, RZ, PT ;  /* 0x000000ff0d00720c */ /* 0x000fd60003f26270 */
[----:B------:R-:W-:Y:S02]  /*05a0*/  @P0 IMAD.MOV.U32 R5, RZ, RZ, RZ ;  /* 0x000000ffff050224 */ /* 0x000fe400078e00ff */
[----:B------:R-:W-:Y:S01]  /*05b0*/  @!P0 FFMA R10, R0, 1.84467440737095516160e+19, RZ ;  /* 0x5f800000000a8823 */ /* 0x000fe200000000ff */
[----:B------:R-:W-:Y:S02]  /*05c0*/  @!P0 IMAD.MOV.U32 R5, RZ, RZ, -0x40 ;  /* 0xffffffc0ff058424 */ /* 0x000fe400078e00ff */
[----:B------:R-:W-:Y:S02]  /*05d0*/  @!P1 FFMA R11, R3, 1.84467440737095516160e+19, RZ ;  /* 0x5f800000030b9823 */ /* 0x000fe400000000ff */
[----:B------:R-:W-:-:S07]  /*05e0*/  @!P1 VIADD R5, R5, 0x40 ;  /* 0x0000004005059836 */ /* 0x000fce0000000000 */
.L_x_66:
[----:B------:R-:W-:Y:S01]  /*05f0*/  LEA R0, R8, 0xc0800000, 0x17 ;  /* 0xc080000008007811 */ /* 0x000fe200078eb8ff */
[----:B------:R-:W-:Y:S01]  /*0600*/  VIADD R7, R7, 0xffffff81 ;  /* 0xffffff8107077836 */ /* 0x000fe20000000000 */
[----:B------:R-:W-:Y:S03]  /*0610*/  BSSY.RECONVERGENT B2, `(.L_x_71) ;  /* 0x0000035000027945 */ /* 0x000fe60003800200 */
[----:B------:R-:W-:Y:S01]  /*0620*/  IMAD.IADD R11, R11, 0x1, -R0 ;  /* 0x000000010b0b7824 */ /* 0x000fe200078e0a00 */
[C---:B------:R-:W-:Y:S01]  /*0630*/  IADD3 R8, PT, PT, R7.reuse, 0x7f, -R8 ;  /* 0x0000007f07087810 */ /* 0x040fe20007ffe808 */
[----:B------:R-:W-:Y:S02]  /*0640*/  IMAD R0, R7, -0x800000, R10 ;  /* 0xff80000007007824 */ /* 0x000fe400078e020a */
[----:B------:R-:W0:Y:S01]  /*0650*/  MUFU.RCP R3, R11 ;  /* 0x0000000b00037308 */ /* 0x000e220000001000 */
[----:B------:R-:W-:Y:S01]  /*0660*/  FADD.FTZ R13, -R11, -RZ ;  /* 0x800000ff0b0d7221 */ /* 0x000fe20000010100 */
[----:B------:R-:W-:-:S03]  /*0670*/  IMAD.IADD R8, R8, 0x1, R5 ;  /* 0x0000000108087824 */ /* 0x000fc600078e0205 */
[----:B0-----:R-:W-:-:S04]  /*0680*/  FFMA R12, R3, R13, 1 ;  /* 0x3f800000030c7423 */ /* 0x001fc8000000000d */
[----:B------:R-:W-:-:S04]  /*0690*/  FFMA R12, R3, R12, R3 ;  /* 0x0000000c030c7223 */ /* 0x000fc80000000003 */
[----:B------:R-:W-:-:S04]  /*06a0*/  FFMA R3, R0, R12, RZ ;  /* 0x0000000c00037223 */ /* 0x000fc800000000ff */
[----:B------:R-:W-:-:S04]  /*06b0*/  FFMA R10, R13, R3, R0 ;  /* 0x000000030d0a7223 */ /* 0x000fc80000000000 */
[----:B------:R-:W-:-:S04]  /*06c0*/  FFMA R15, R12, R10, R3 ;  /* 0x0000000a0c0f7223 */ /* 0x000fc80000000003 */
[----:B------:R-:W-:-:S04]  /*06d0*/  FFMA R10, R13, R15, R0 ;  /* 0x0000000f0d0a7223 */ /* 0x000fc80000000000 */
[----:B------:R-:W-:-:S05]  /*06e0*/  FFMA R0, R12, R10, R15 ;  /* 0x0000000a0c007223 */ /* 0x000fca000000000f */
[----:B------:R-:W-:-:S04]  /*06f0*/  SHF.R.U32.HI R3, RZ, 0x17, R0 ;  /* 0x00000017ff037819 */ /* 0x000fc80000011600 */
[----:B------:R-:W-:-:S05]  /*0700*/  LOP3.LUT R3, R3, 0xff, RZ, 0xc0, !PT ;  /* 0x000000ff03037812 */ /* 0x000fca00078ec0ff */
[----:B------:R-:W-:-:S04]  /*0710*/  IMAD.IADD R7, R3, 0x1, R8 ;  /* 0x0000000103077824 */ /* 0x000fc800078e0208 */
[----:B------:R-:W-:-:S05]  /*0720*/  VIADD R3, R7, 0xffffffff ;  /* 0xffffffff07037836 */ /* 0x000fca0000000000 */
[----:B------:R-:W-:-:S13]  /*0730*/  ISETP.GE.U32.AND P0, PT, R3, 0xfe, PT ;  /* 0x000000fe0300780c */ /* 0x000fda0003f06070 */
[----:B------:R-:W-:Y:S05]  /*0740*/  @!P0 BRA `(.L_x_72) ;  /* 0x0000000000808947 */ /* 0x000fea0003800000 */
[----:B------:R-:W-:-:S13]  /*0750*/  ISETP.GT.AND P0, PT, R7, 0xfe, PT ;  /* 0x000000fe0700780c */ /* 0x000fda0003f04270 */
[----:B------:R-:W-:Y:S05]  /*0760*/  @P0 BRA `(.L_x_73) ;  /* 0x00000000006c0947 */ /* 0x000fea0003800000 */
[----:B------:R-:W-:-:S13]  /*0770*/  ISETP.GE.AND P0, PT, R7, 0x1, PT ;  /* 0x000000010700780c */ /* 0x000fda0003f06270 */
[----:B------:R-:W-:Y:S05]  /*0780*/  @P0 BRA `(.L_x_74) ;  /* 0x0000000000740947 */ /* 0x000fea0003800000 */
[----:B------:R-:W-:Y:S02]  /*0790*/  ISETP.GE.AND P0, PT, R7, -0x18, PT ;  /* 0xffffffe80700780c */ /* 0x000fe40003f06270 */
[----:B------:R-:W-:-:S11]  /*07a0*/  LOP3.LUT R0, R0, 0x80000000, RZ, 0xc0, !PT ;  /* 0x8000000000007812 */ /* 0x000fd600078ec0ff */
[----:B------:R-:W-:Y:S05]  /*07b0*/  @!P0 BRA `(.L_x_74) ;  /* 0x0000000000688947 */ /* 0x000fea0003800000 */
[CCC-:B------:R-:W-:Y:S01]  /*07c0*/  FFMA.RZ R3, R12.reuse, R10.reuse, R15.reuse ;  /* 0x0000000a0c037223 */ /* 0x1c0fe2000000c00f */
[CCC-:B------:R-:W-:Y:S01]  /*07d0*/  FFMA.RM R8, R12.reuse, R10.reuse, R15.reuse ;  /* 0x0000000a0c087223 */ /* 0x1c0fe2000000400f */
[C---:B------:R-:W-:Y:S02]  /*07e0*/  ISETP.NE.AND P2, PT, R7.reuse, RZ, PT ;  /* 0x000000ff0700720c */ /* 0x040fe40003f45270 */
[----:B------:R-:W-:Y:S02]  /*07f0*/  ISETP.NE.AND P1, PT, R7, RZ, PT ;  /* 0x000000ff0700720c */ /* 0x000fe40003f25270 */
[----:B------:R-:W-:Y:S01]  /*0800*/  LOP3.LUT R5, R3, 0x7fffff, RZ, 0xc0, !PT ;  /* 0x007fffff03057812 */ /* 0x000fe200078ec0ff */
[----:B------:R-:W-:Y:S01]  /*0810*/  FFMA.RP R3, R12, R10, R15 ;  /* 0x0000000a0c037223 */ /* 0x000fe2000000800f */
[----:B------:R-:W-:Y:S02]  /*0820*/  VIADD R10, R7, 0x20 ;  /* 0x00000020070a7836 */ /* 0x000fe40000000000 */
[----:B------:R-:W-:Y:S01]  /*0830*/  LOP3.LUT R5, R5, 0x800000, RZ, 0xfc, !PT ;  /* 0x0080000005057812 */ /* 0x000fe200078efcff */
[----:B------:R-:W-:Y:S01]  /*0840*/  IMAD.MOV R7, RZ, RZ, -R7 ;  /* 0x000000ffff077224 */ /* 0x000fe200078e0a07 */
[----:B------:R-:W-:-:S02]  /*0850*/  FSETP.NEU.FTZ.AND P0, PT, R3, R8, PT ;  /* 0x000000080300720b */ /* 0x000fc40003f1d000 */
[----:B------:R-:W-:Y:S02]  /*0860*/  SHF.L.U32 R10, R5, R10, RZ ;  /* 0x0000000a050a7219 */ /* 0x000fe400000006ff */
[----:B------:R-:W-:Y:S02]  /*0870*/  SEL R8, R7, RZ, P2 ;  /* 0x000000ff07087207 */ /* 0x000fe40001000000 */
[----:B------:R-:W-:Y:S02]  /*0880*/  ISETP.NE.AND P1, PT, R10, RZ, P1 ;  /* 0x000000ff0a00720c */ /* 0x000fe40000f25270 */
[----:B------:R-:W-:Y:S02]  /*0890*/  SHF.R.U32.HI R8, RZ, R8, R5 ;  /* 0x00000008ff087219 */ /* 0x000fe40000011605 */
[----:B------:R-:W-:Y:S02]  /*08a0*/  PLOP3.LUT P0, PT, P0, P1, PT, 0xf8, 0x8f ;  /* 0x00000000008f781c */ /* 0x000fe40000703f70 */
[----:B------:R-:W-:-:S02]  /*08b0*/  SHF.R.U32.HI R10, RZ, 0x1, R8 ;  /* 0x00000001ff0a7819 */ /* 0x000fc40000011608 */
[----:B------:R-:W-:-:S04]  /*08c0*/  SEL R3, RZ, 0x1, !P0 ;  /* 0x00000001ff037807 */ /* 0x000fc80004000000 */
[----:B------:R-:W-:-:S04]  /*08d0*/  LOP3.LUT R3, R3, 0x1, R10, 0xf8, !PT ;  /* 0x0000000103037812 */ /* 0x000fc800078ef80a */
[----:B------:R-:W-:-:S05]  /*08e0*/  LOP3.LUT R3, R3, R8, RZ, 0xc0, !PT ;  /* 0x0000000803037212 */ /* 0x000fca00078ec0ff */
[----:B------:R-:W-:-:S05]  /*08f0*/  IMAD.IADD R3, R10, 0x1, R3 ;  /* 0x000000010a037824 */ /* 0x000fca00078e0203 */
[----:B------:R-:W-:Y:S01]  /*0900*/  LOP3.LUT R0, R3, R0, RZ, 0xfc, !PT ;  /* 0x0000000003007212 */ /* 0x000fe200078efcff */
[----:B------:R-:W-:Y:S06]  /*0910*/  BRA `(.L_x_74) ;  /* 0x0000000000107947 */ /* 0x000fec0003800000 */
.L_x_73:
[----:B------:R-:W-:-:S04]  /*0920*/  LOP3.LUT R0, R0, 0x80000000, RZ, 0xc0, !PT ;  /* 0x8000000000007812 */ /* 0x000fc800078ec0ff */
[----:B------:R-:W-:Y:S01]  /*0930*/  LOP3.LUT R0, R0, 0x7f800000, RZ, 0xfc, !PT ;  /* 0x7f80000000007812 */ /* 0x000fe200078efcff */
[----:B------:R-:W-:Y:S06]  /*0940*/  BRA `(.L_x_74) ;  /* 0x0000000000047947 */ /* 0x000fec0003800000 */
.L_x_72:
[----:B------:R-:W-:-:S07]  /*0950*/  IMAD R0, R8, 0x800000, R0 ;  /* 0x0080000008007824 */ /* 0x000fce00078e0200 */
.L_x_74:
[----:B------:R-:W-:Y:S05]  /*0960*/  BSYNC.RECONVERGENT B2 ;  /* 0x0000000000027941 */ /* 0x000fea0003800200 */
.L_x_71:
[----:B------:R-:W-:Y:S05]  /*0970*/  BRA `(.L_x_75) ;  /* 0x0000000000207947 */ /* 0x000fea0003800000 */
.L_x_70:
[----:B------:R-:W-:-:S04]  /*0980*/  LOP3.LUT R0, R11, 0x80000000, R10, 0x48, !PT ;  /* 0x800000000b007812 */ /* 0x000fc800078e480a */
[----:B------:R-:W-:Y:S01]  /*0990*/  LOP3.LUT R0, R0, 0x7f800000, RZ, 0xfc, !PT ;  /* 0x7f80000000007812 */ /* 0x000fe200078efcff */
[----:B------:R-:W-:Y:S06]  /*09a0*/  BRA `(.L_x_75) ;  /* 0x0000000000147947 */ /* 0x000fec0003800000 */
.L_x_69:
[----:B------:R-:W-:Y:S01]  /*09b0*/  LOP3.LUT R0, R11, 0x80000000, R10, 0x48, !PT ;  /* 0x800000000b007812 */ /* 0x000fe200078e480a */
[----:B------:R-:W-:Y:S06]  /*09c0*/  BRA `(.L_x_75) ;  /* 0x00000000000c7947 */ /* 0x000fec0003800000 */
.L_x_68:
[----:B------:R-:W0:Y:S01]  /*09d0*/  MUFU.RSQ R0, -QNAN ;  /* 0xffc0000000007908 */ /* 0x000e220000001400 */
[----:B------:R-:W-:Y:S05]  /*09e0*/  BRA `(.L_x_75) ;  /* 0x0000000000047947 */ /* 0x000fea0003800000 */
.L_x_67:
[----:B------:R-:W-:-:S07]  /*09f0*/  FADD.FTZ R0, R0, R3 ;  /* 0x0000000300007221 */ /* 0x000fce0000010000 */
.L_x_75:
[----:B------:R-:W-:Y:S05]  /*0a00*/  BSYNC.RECONVERGENT B1 ;  /* 0x0000000000017941 */ /* 0x000fea0003800200 */
.L_x_65:
[----:B------:R-:W-:-:S04]  /*0a10*/  IMAD.MOV.U32 R5, RZ, RZ, 0x0 ;  /* 0x00000000ff057424 */ /* 0x000fc800078e00ff */
[----:B0-----:R-:W-:Y:S05]  /*0a20*/  RET.REL.NODEC R4 `(_Z19generate_nms_bitmapPK6float4Phf) ;  /* 0xfffffff404747950 */ /* 0x001fea0003c3ffff */
.L_x_76:
        /* <DEDUP_REMOVED lines=13> */
.L_x_77:


//--------------------- .nv.shared.reserved.0     --------------------------
	.section	.nv.shared.reserved.0,"aw",@nobits
	.weak		__nv_reservedSMEM_offset_0_alias
	.size		__nv_reservedSMEM_offset_0_alias, 0, 64
	.other		__nv_reservedSMEM_offset_0_alias,@"STO_CUDA_RESERVED_SHARED STV_DEFAULT"
__nv_reservedSMEM_offset_0_alias:
	.zero		0
	.zero		64


//--------------------- .nv.constant0._Z17reduce_nms_bitmapPhS_i --------------------------
	.section	.nv.constant0._Z17reduce_nms_bitmapPhS_i,"a",@progbits
	.sectionflags	@""
	.align	4
.nv.constant0._Z17reduce_nms_bitmapPhS_i:
	.zero		916


//--------------------- .nv.constant0._Z19generate_nms_bitmapPK6float4Phf --------------------------
	.section	.nv.constant0._Z19generate_nms_bitmapPK6float4Phf,"a",@progbits
	.sectionflags	@""
	.align	4
.nv.constant0._Z19generate_nms_bitmapPK6float4Phf:
	.zero		916


//--------------------- SYMBOLS --------------------------

	.type		.nv.reservedSmem.offset0,@object
	.size		.nv.reservedSmem.offset0,0x4
